	.headerflags	@"EF_CUDA_TEXMODE_UNIFIED EF_CUDA_64BIT_ADDRESS EF_CUDA_ACCELERATORS EF_CUDA_SM90 EF_CUDA_VIRTUAL_SM(EF_CUDA_SM90)"
	.elftype	@"ET_EXEC"


//--------------------- .nv.info                  --------------------------
	.section	.nv.info,"",@"SHT_CUDA_INFO"
	.align	4


	//----- nvinfo : EIATTR_REGCOUNT
	.align		4
        /*0000*/ 	.byte	0x04, 0x2f
        /*0002*/ 	.short	(.L_3 - .L_2)
	.align		4
.L_2:
        /*0004*/ 	.word	index@(triton_poi_fused_add_addcmul_div_sqrt_0)
        /*0008*/ 	.word	0x00000014


	//----- nvinfo : EIATTR_MIN_STACK_SIZE
	.align		4
.L_3:
        /*000c*/ 	.byte	0x04, 0x12
        /*000e*/ 	.short	(.L_5 - .L_4)
	.align		4
.L_4:
        /*0010*/ 	.word	index@(triton_poi_fused_add_addcmul_div_sqrt_0)
        /*0014*/ 	.word	0x00000000


	//----- nvinfo : EIATTR_FRAME_SIZE
	.align		4
.L_5:
        /*0018*/ 	.byte	0x04, 0x11
        /*001a*/ 	.short	(.L_7 - .L_6)
	.align		4
.L_6:
        /*001c*/ 	.word	index@(triton_poi_fused_add_addcmul_div_sqrt_0)
        /*0020*/ 	.word	0x00000000


	//----- nvinfo : EIATTR_MIN_STACK_SIZE
	.align		4
.L_7:
        /*0024*/ 	.byte	0x04, 0x12
        /*0026*/ 	.short	(.L_9 - .L_8)
	.align		4
.L_8:
        /*0028*/ 	.word	index@(triton_poi_fused_add_addcmul_div_sqrt_0)
        /*002c*/ 	.word	0x00000000
.L_9:


//--------------------- .nv.info.triton_poi_fused_add_addcmul_div_sqrt_0 --------------------------
	.section	.nv.info.triton_poi_fused_add_addcmul_div_sqrt_0,"",@"SHT_CUDA_INFO"
	.sectionflags	@""
	.align	4


	//----- nvinfo : EIATTR_CUDA_API_VERSION
	.align		4
        /*0000*/ 	.byte	0x04, 0x37
        /*0002*/ 	.short	(.L_11 - .L_10)
.L_10:
        /*0004*/ 	.word	0x0000007c


	//----- nvinfo : EIATTR_KPARAM_INFO
	.align		4
.L_11:
        /*0008*/ 	.byte	0x04, 0x17
        /*000a*/ 	.short	(.L_13 - .L_12)
.L_12:
        /*000c*/ 	.word	0x00000000
        /*0010*/ 	.short	0x0006
        /*0012*/ 	.short	0x0030
        /*0014*/ 	.byte	0x00, 0xf0, 0x11, 0x00


	//----- nvinfo : EIATTR_KPARAM_INFO
	.align		4
.L_13:
        /*0018*/ 	.byte	0x04, 0x17
        /*001a*/ 	.short	(.L_15 - .L_14)
.L_14:
        /*001c*/ 	.word	0x00000000
        /*0020*/ 	.short	0x0005
        /*0022*/ 	.short	0x0028
        /*0024*/ 	.byte	0x00, 0xf4, 0x21, 0x00


	//----- nvinfo : EIATTR_KPARAM_INFO
	.align		4
.L_15:
        /*0028*/ 	.byte	0x04, 0x17
        /*002a*/ 	.short	(.L_17 - .L_16)
.L_16:
        /*002c*/ 	.word	0x00000000
        /*0030*/ 	.short	0x0004
        /*0032*/ 	.short	0x0020
        /*0034*/ 	.byte	0x00, 0xf4, 0x21, 0x00


	//----- nvinfo : EIATTR_KPARAM_INFO
	.align		4
.L_17:
        /*0038*/ 	.byte	0x04, 0x17
        /*003a*/ 	.short	(.L_19 - .L_18)
.L_18:
        /*003c*/ 	.word	0x00000000
        /*0040*/ 	.short	0x0003
        /*0042*/ 	.short	0x0018
        /*0044*/ 	.byte	0x00, 0xf4, 0x21, 0x00


	//----- nvinfo : EIATTR_KPARAM_INFO
	.align		4
.L_19:
        /*0048*/ 	.byte	0x04, 0x17
        /*004a*/ 	.short	(.L_21 - .L_20)
.L_20:
        /*004c*/ 	.word	0x00000000
        /*0050*/ 	.short	0x0002
        /*0052*/ 	.short	0x0010
        /*0054*/ 	.byte	0x00, 0xf4, 0x21, 0x00


	//----- nvinfo : EIATTR_KPARAM_INFO
	.align		4
.L_21:
        /*0058*/ 	.byte	0x04, 0x17
        /*005a*/ 	.short	(.L_23 - .L_22)
.L_22:
        /*005c*/ 	.word	0x00000000
        /*0060*/ 	.short	0x0001
        /*0062*/ 	.short	0x0008
        /*0064*/ 	.byte	0x00, 0xf4, 0x21, 0x00


	//----- nvinfo : EIATTR_KPARAM_INFO
	.align		4
.L_23:
        /*0068*/ 	.byte	0x04, 0x17
        /*006a*/ 	.short	(.L_25 - .L_24)
.L_24:
        /*006c*/ 	.word	0x00000000
        /*0070*/ 	.short	0x0000
        /*0072*/ 	.short	0x0000
        /*0074*/ 	.byte	0x00, 0xf4, 0x21, 0x00


	//----- nvinfo : EIATTR_SPARSE_MMA_MASK
	.align		4
.L_25:
        /*0078*/ 	.byte	0x03, 0x50
        /*007a*/ 	.short	0x0000


	//----- nvinfo : EIATTR_MAXREG_COUNT
	.align		4
        /*007c*/ 	.byte	0x03, 0x1b
        /*007e*/ 	.short	0x00ff


	//----- nvinfo : EIATTR_EXIT_INSTR_OFFSETS
	.align		4
        /*0080*/ 	.byte	0x04, 0x1c
        /*0082*/ 	.short	(.L_27 - .L_26)


	//   ....[0]....
.L_26:
        /*0084*/ 	.word	0x000002b0


	//   ....[1]....
        /*0088*/ 	.word	0x000002d0


	//----- nvinfo : EIATTR_REQNTID
	.align		4
.L_27:
        /*008c*/ 	.byte	0x04, 0x10
        /*008e*/ 	.short	(.L_29 - .L_28)
.L_28:
        /*0090*/ 	.word	0x00000080
        /*0094*/ 	.word	0x00000001
        /*0098*/ 	.word	0x00000001


	//----- nvinfo : EIATTR_CBANK_PARAM_SIZE
	.align		4
.L_29:
        /*009c*/ 	.byte	0x03, 0x19
        /*009e*/ 	.short	0x0034


	//----- nvinfo : EIATTR_PARAM_CBANK
	.align		4
        /*00a0*/ 	.byte	0x04, 0x0a
        /*00a2*/ 	.short	(.L_31 - .L_30)
	.align		4
.L_30:
        /*00a4*/ 	.word	index@(.nv.constant0.triton_poi_fused_add_addcmul_div_sqrt_0)
        /*00a8*/ 	.short	0x0210
        /*00aa*/ 	.short	0x0034


	//----- nvinfo : EIATTR_SW_WAR
	.align		4
.L_31:
        /*00ac*/ 	.byte	0x04, 0x36
        /*00ae*/ 	.short	(.L_33 - .L_32)
.L_32:
        /*00b0*/ 	.word	0x00000008
.L_33:


//--------------------- .nv.callgraph             --------------------------
	.section	.nv.callgraph,"",@"SHT_CUDA_CALLGRAPH"
	.align	4
	.sectionentsize	8
	.align		4
        /*0000*/ 	.word	0x00000000
	.align		4
        /*0004*/ 	.word	0xffffffff
	.align		4
        /*0008*/ 	.word	0x00000000
	.align		4
        /*000c*/ 	.word	0xfffffffe
	.align		4
        /*0010*/ 	.word	0x00000000
	.align		4
        /*0014*/ 	.word	0xfffffffd
	.align		4
        /*0018*/ 	.word	0x00000000
	.align		4
        /*001c*/ 	.word	0xfffffffc


//--------------------- .nv.constant4             --------------------------
	.section	.nv.constant4,"a",@progbits
	.align	8
	.align		8
.nv.constant4:
        /*0000*/ 	.dword	_$_str
	.align		8
        /*0008*/ 	.dword	_$_str_$_2


//--------------------- .text.triton_poi_fused_add_addcmul_div_sqrt_0 --------------------------
	.section	.text.triton_poi_fused_add_addcmul_div_sqrt_0,"ax",@progbits
	.align	128
        .global         triton_poi_fused_add_addcmul_div_sqrt_0
        .type           triton_poi_fused_add_addcmul_div_sqrt_0,@function
        .size           triton_poi_fused_add_addcmul_div_sqrt_0,(.L_x_1 - triton_poi_fused_add_addcmul_div_sqrt_0)
        .other          triton_poi_fused_add_addcmul_div_sqrt_0,@"STO_CUDA_ENTRY STV_DEFAULT"
triton_poi_fused_add_addcmul_div_sqrt_0:
.text.triton_poi_fused_add_addcmul_div_sqrt_0:
[----:B------:R-:W0:Y:S01]  /*0000*/  LDC R1, c[0x0][0x28] ;  /* 0x00000a00ff017b82 */ /* 0x000e220000000800 */
[----:B------:R-:W1:Y:S07]  /*0010*/  S2R R0, SR_TID.X ;  /* 0x0000000000007919 */ /* 0x000e6e0000002100 */
[----:B------:R-:W2:Y:S01]  /*0020*/  LDC.64 R8, c[0x0][0x228] ;  /* 0x00008a00ff087b82 */ /* 0x000ea20000000a00 */
[----:B------:R-:W-:Y:S01]  /*0030*/  CS2R R14, SRZ ;  /* 0x00000000000e7805 */ /* 0x000fe2000001ff00 */
[----:B------:R-:W-:Y:S01]  /*0040*/  ULDC.64 UR4, c[0x0][0x208] ;  /* 0x0000820000047ab9 */ /* 0x000fe20000000a00 */
[----:B------:R-:W3:Y:S05]  /*0050*/  S2R R3, SR_CTAID.X ;  /* 0x0000000000037919 */ /* 0x000eea0000002500 */
[----:B------:R-:W4:Y:S08]  /*0060*/  LDC.64 R6, c[0x0][0x220] ;  /* 0x00008800ff067b82 */ /* 0x000f300000000a00 */
[----:B------:R-:W5:Y:S08]  /*0070*/  LDC.64 R4, c[0x0][0x218] ;  /* 0x00008600ff047b82 */ /* 0x000f700000000a00 */
[----:B------:R-:W5:Y:S01]  /*0080*/  LDC.64 R10, c[0x0][0x230] ;  /* 0x00008c00ff0a7b82 */ /* 0x000f620000000a00 */
[----:B-1----:R-:W-:-:S02]  /*0090*/  LOP3.LUT R0, R0, 0x7f, RZ, 0xc0, !PT ;  /* 0x0000007f00007812 */ /* 0x002fc400078ec0ff */
[----:B---3--:R-:W-:Y:S02]  /*00a0*/  SHF.R.S32.HI R2, RZ, 0x18, R3 ;  /* 0x00000018ff027819 */ /* 0x008fe40000011403 */
[----:B------:R-:W-:Y:S02]  /*00b0*/  LEA R0, R3, R0, 0x7 ;  /* 0x0000000003007211 */ /* 0x000fe400078e38ff */
[----:B------:R-:W-:Y:S02]  /*00c0*/  SGXT R3, R2, 0x1 ;  /* 0x000000010203781a */ /* 0x000fe40000000200 */
[----:B------:R-:W-:Y:S02]  /*00d0*/  ISETP.GE.AND P1, PT, R0, 0x100, PT ;  /* 0x000001000000780c */ /* 0x000fe40003f26270 */
[----:B------:R-:W-:-:S04]  /*00e0*/  LEA.HI R3, R3, R0, RZ, 0x4 ;  /* 0x0000000003037211 */ /* 0x000fc800078f20ff */
[----:B------:R-:W-:-:S04]  /*00f0*/  SHF.R.S32.HI R3, RZ, 0x4, R3 ;  /* 0x00000004ff037819 */ /* 0x000fc80000011403 */
[----:B------:R-:W-:-:S04]  /*0100*/  LEA.HI R2, R3, R3, RZ, 0x2 ;  /* 0x0000000303027211 */ /* 0x000fc800078f10ff */
[----:B------:R-:W-:-:S04]  /*0110*/  LOP3.LUT R2, R2, 0xfffffffc, RZ, 0xc0, !PT ;  /* 0xfffffffc02027812 */ /* 0x000fc800078ec0ff */
[----:B------:R-:W-:Y:S02]  /*0120*/  IADD3 R13, R3, -R2, RZ ;  /* 0x80000002030d7210 */ /* 0x000fe40007ffe0ff */
[----:B------:R-:W1:Y:S03]  /*0130*/  LDC.64 R2, c[0x0][0x210] ;  /* 0x00008400ff027b82 */ /* 0x000e660000000a00 */
[----:B--2---:R-:W-:-:S05]  /*0140*/  IMAD.WIDE R8, R13, 0x4, R8 ;  /* 0x000000040d087825 */ /* 0x004fca00078e0208 */
[----:B------:R2:W3:Y:S01]  /*0150*/  @!P1 LDG.E.EL R14, desc[UR4][R8.64] ;  /* 0x00000004080e9981 */ /* 0x0004e2000c2e1900 */
[----:B------:R-:W-:Y:S01]  /*0160*/  HFMA2.MMA R17, -RZ, RZ, 0, 0 ;  /* 0x00000000ff117435 */ /* 0x000fe200000001ff */
[----:B----4-:R-:W-:-:S04]  /*0170*/  IMAD.WIDE R6, R13, 0x4, R6 ;  /* 0x000000040d067825 */ /* 0x010fc800078e0206 */
[----:B-----5:R-:W-:-:S05]  /*0180*/  IMAD.WIDE R4, R13, 0x4, R4 ;  /* 0x000000040d047825 */ /* 0x020fca00078e0204 */
[----:B------:R4:W5:Y:S01]  /*0190*/  @!P1 LDG.E.EL R17, desc[UR4][R6.64] ;  /* 0x0000000406119981 */ /* 0x000962000c2e1900 */
[----:B-1----:R-:W-:Y:S01]  /*01a0*/  IMAD.WIDE R2, R13, 0x4, R2 ;  /* 0x000000040d027825 */ /* 0x002fe200078e0202 */
[----:B------:R-:W-:-:S03]  /*01b0*/  CS2R R12, SRZ ;  /* 0x00000000000c7805 */ /* 0x000fc6000001ff00 */
[C---:B0-2---:R-:W-:Y:S01]  /*01c0*/  IMAD.WIDE R8, R0.reuse, 0x4, R10 ;  /* 0x0000000400087825 */ /* 0x045fe200078e020a */
[----:B----4-:R-:W0:Y:S02]  /*01d0*/  LDC.64 R6, c[0x0][0x238] ;  /* 0x00008e00ff067b82 */ /* 0x010e240000000a00 */
[----:B------:R0:W2:Y:S04]  /*01e0*/  @!P1 LDG.E.EL R12, desc[UR4][R2.64] ;  /* 0x00000004020c9981 */ /* 0x0000a8000c2e1900 */
[----:B------:R-:W2:Y:S04]  /*01f0*/  @!P1 LDG.E.EL R13, desc[UR4][R4.64] ;  /* 0x00000004040d9981 */ /* 0x000ea8000c2e1900 */
[----:B------:R-:W4:Y:S01]  /*0200*/  @!P1 LDG.E R15, desc[UR4][R8.64] ;  /* 0x00000004080f9981 */ /* 0x000f22000c1e1900 */
[----:B0-----:R-:W-:Y:S01]  /*0210*/  IMAD.WIDE R2, R0, 0x4, R6 ;  /* 0x0000000400027825 */ /* 0x001fe200078e0206 */
[----:B---3--:R-:W0:Y:S03]  /*0220*/  MUFU.SQRT R14, R14 ;  /* 0x0000000e000e7308 */ /* 0x008e260000002000 */
[----:B0-----:R-:W-:-:S05]  /*0230*/  FADD R10, R14, 9.9999997473787516356e-06 ;  /* 0x3727c5ac0e0a7421 */ /* 0x001fca0000000000 */
[----:B------:R-:W-:-:S13]  /*0240*/  FSETP.GT.AND P0, PT, R10, 8.50705917302346158658e+37, PT ;  /* 0x7e8000000a00780b */ /* 0x000fda0003f04000 */
[----:B------:R-:W-:Y:S01]  /*0250*/  @P0 FMUL R10, R10, 0.25 ;  /* 0x3e8000000a0a0820 */ /* 0x000fe20000400000 */
[----:B-----5:R-:W-:-:S05]  /*0260*/  @P0 FMUL R17, R17, 0.25 ;  /* 0x3e80000011110820 */ /* 0x020fca0000400000 */
[----:B------:R-:W0:Y:S02]  /*0270*/  MUFU.RCP R10, R10 ;  /* 0x0000000a000a7308 */ /* 0x000e240000001000 */
[----:B0-----:R-:W-:-:S04]  /*0280*/  FMUL R11, R10, R17 ;  /* 0x000000110a0b7220 */ /* 0x001fc80000400000 */
[----:B--2---:R-:W-:-:S04]  /*0290*/  FFMA R12, -R11, R13, R12 ;  /* 0x0000000d0b0c7223 */ /* 0x004fc8000000010c */
[----:B----4-:R-:W-:Y:S01]  /*02a0*/  FFMA R15, R11, R15, R12 ;  /* 0x0000000f0b0f7223 */ /* 0x010fe2000000000c */
[----:B------:R-:W-:Y:S06]  /*02b0*/  @P1 EXIT ;  /* 0x000000000000194d */ /* 0x000fec0003800000 */
[----:B------:R-:W-:Y:S01]  /*02c0*/  STG.E desc[UR4][R2.64], R15 ;  /* 0x0000000f02007986 */ /* 0x000fe2000c101904 */
[----:B------:R-:W-:Y:S05]  /*02d0*/  EXIT ;  /* 0x000000000000794d */ /* 0x000fea0003800000 */
.L_x_0:
[----:B------:R-:W-:-:S00]  /*02e0*/  BRA `(.L_x_0) ;  /* 0xfffffffc00fc7947 */ /* 0x000fc0000383ffff */
[----:B------:R-:W-:-:S00]  /*02f0*/  NOP ;  /* 0x0000000000007918 */ /* 0x000fc00000000000 */
        /* <DEDUP_REMOVED lines=8> */
.L_x_1:


//--------------------- .nv.global.init           --------------------------
	.section	.nv.global.init,"aw",@progbits
.nv.global.init:
	.type		_$_str,@object
	.size		_$_str,(_$_str_$_2 - _$_str)
_$_str:
        /*0000*/ 	.byte	0x5f, 0x5f, 0x43, 0x55, 0x44, 0x41, 0x5f, 0x46, 0x54, 0x5a, 0x00
	.type		_$_str_$_2,@object
	.size		_$_str_$_2,(.L_1 - _$_str_$_2)
_$_str_$_2:
        /*000b*/ 	.byte	0x5f, 0x5f, 0x43, 0x55, 0x44, 0x41, 0x5f, 0x50, 0x52, 0x45, 0x43, 0x5f, 0x53, 0x51, 0x52, 0x54
        /*001b*/ 	.byte	0x00
.L_1:


//--------------------- .nv.constant0.triton_poi_fused_add_addcmul_div_sqrt_0 --------------------------
	.section	.nv.constant0.triton_poi_fused_add_addcmul_div_sqrt_0,"a",@progbits
	.sectionflags	@""
	.align	4
.nv.constant0.triton_poi_fused_add_addcmul_div_sqrt_0:
	.zero		580
